	.headerflags	@"EF_CUDA_TEXMODE_UNIFIED EF_CUDA_64BIT_ADDRESS EF_CUDA_ACCELERATORS EF_CUDA_SM90 EF_CUDA_VIRTUAL_SM(EF_CUDA_SM90)"
	.elftype	@"ET_EXEC"


//--------------------- .nv.info                  --------------------------
	.section	.nv.info,"",@"SHT_CUDA_INFO"
	.align	4


	//----- nvinfo : EIATTR_REGCOUNT
	.align		4
        /*0000*/ 	.byte	0x04, 0x2f
        /*0002*/ 	.short	(.L_1 - .L_0)
	.align		4
.L_0:
        /*0004*/ 	.word	index@(triton_poi_fused_convolution_43)
        /*0008*/ 	.word	0x0000000c


	//----- nvinfo : EIATTR_MIN_STACK_SIZE
	.align		4
.L_1:
        /*000c*/ 	.byte	0x04, 0x12
        /*000e*/ 	.short	(.L_3 - .L_2)
	.align		4
.L_2:
        /*0010*/ 	.word	index@(triton_poi_fused_convolution_43)
        /*0014*/ 	.word	0x00000000


	//----- nvinfo : EIATTR_FRAME_SIZE
	.align		4
.L_3:
        /*0018*/ 	.byte	0x04, 0x11
        /*001a*/ 	.short	(.L_5 - .L_4)
	.align		4
.L_4:
        /*001c*/ 	.word	index@(triton_poi_fused_convolution_43)
        /*0020*/ 	.word	0x00000000


	//----- nvinfo : EIATTR_MIN_STACK_SIZE
	.align		4
.L_5:
        /*0024*/ 	.byte	0x04, 0x12
        /*0026*/ 	.short	(.L_7 - .L_6)
	.align		4
.L_6:
        /*0028*/ 	.word	index@(triton_poi_fused_convolution_43)
        /*002c*/ 	.word	0x00000000
.L_7:


//--------------------- .nv.info.triton_poi_fused_convolution_43 --------------------------
	.section	.nv.info.triton_poi_fused_convolution_43,"",@"SHT_CUDA_INFO"
	.sectionflags	@""
	.align	4


	//----- nvinfo : EIATTR_CUDA_API_VERSION
	.align		4
        /*0000*/ 	.byte	0x04, 0x37
        /*0002*/ 	.short	(.L_9 - .L_8)
.L_8:
        /*0004*/ 	.word	0x0000007c


	//----- nvinfo : EIATTR_KPARAM_INFO
	.align		4
.L_9:
        /*0008*/ 	.byte	0x04, 0x17
        /*000a*/ 	.short	(.L_11 - .L_10)
.L_10:
        /*000c*/ 	.word	0x00000000
        /*0010*/ 	.short	0x0002
        /*0012*/ 	.short	0x0010
        /*0014*/ 	.byte	0x00, 0xf0, 0x11, 0x00


	//----- nvinfo : EIATTR_KPARAM_INFO
	.align		4
.L_11:
        /*0018*/ 	.byte	0x04, 0x17
        /*001a*/ 	.short	(.L_13 - .L_12)
.L_12:
        /*001c*/ 	.word	0x00000000
        /*0020*/ 	.short	0x0001
        /*0022*/ 	.short	0x0008
        /*0024*/ 	.byte	0x00, 0xf4, 0x21, 0x00


	//----- nvinfo : EIATTR_KPARAM_INFO
	.align		4
.L_13:
        /*0028*/ 	.byte	0x04, 0x17
        /*002a*/ 	.short	(.L_15 - .L_14)
.L_14:
        /*002c*/ 	.word	0x00000000
        /*0030*/ 	.short	0x0000
        /*0032*/ 	.short	0x0000
        /*0034*/ 	.byte	0x00, 0xf4, 0x21, 0x00


	//----- nvinfo : EIATTR_SPARSE_MMA_MASK
	.align		4
.L_15:
        /*0038*/ 	.byte	0x03, 0x50
        /*003a*/ 	.short	0x0000


	//----- nvinfo : EIATTR_MAXREG_COUNT
	.align		4
        /*003c*/ 	.byte	0x03, 0x1b
        /*003e*/ 	.short	0x00ff


	//----- nvinfo : EIATTR_EXIT_INSTR_OFFSETS
	.align		4
        /*0040*/ 	.byte	0x04, 0x1c
        /*0042*/ 	.short	(.L_17 - .L_16)


	//   ....[0]....
.L_16:
        /*0044*/ 	.word	0x00000150


	//----- nvinfo : EIATTR_REQNTID
	.align		4
.L_17:
        /*0048*/ 	.byte	0x04, 0x10
        /*004a*/ 	.short	(.L_19 - .L_18)
.L_18:
        /*004c*/ 	.word	0x00000080
        /*0050*/ 	.word	0x00000001
        /*0054*/ 	.word	0x00000001


	//----- nvinfo : EIATTR_CBANK_PARAM_SIZE
	.align		4
.L_19:
        /*0058*/ 	.byte	0x03, 0x19
        /*005a*/ 	.short	0x0014


	//----- nvinfo : EIATTR_PARAM_CBANK
	.align		4
        /*005c*/ 	.byte	0x04, 0x0a
        /*005e*/ 	.short	(.L_21 - .L_20)
	.align		4
.L_20:
        /*0060*/ 	.word	index@(.nv.constant0.triton_poi_fused_convolution_43)
        /*0064*/ 	.short	0x0210
        /*0066*/ 	.short	0x0014


	//----- nvinfo : EIATTR_SW_WAR
	.align		4
.L_21:
        /*0068*/ 	.byte	0x04, 0x36
        /*006a*/ 	.short	(.L_23 - .L_22)
.L_22:
        /*006c*/ 	.word	0x00000008
.L_23:


//--------------------- .nv.callgraph             --------------------------
	.section	.nv.callgraph,"",@"SHT_CUDA_CALLGRAPH"
	.align	4
	.sectionentsize	8
	.align		4
        /*0000*/ 	.word	0x00000000
	.align		4
        /*0004*/ 	.word	0xffffffff
	.align		4
        /*0008*/ 	.word	0x00000000
	.align		4
        /*000c*/ 	.word	0xfffffffe
	.align		4
        /*0010*/ 	.word	0x00000000
	.align		4
        /*0014*/ 	.word	0xfffffffd
	.align		4
        /*0018*/ 	.word	0x00000000
	.align		4
        /*001c*/ 	.word	0xfffffffc


//--------------------- .text.triton_poi_fused_convolution_43 --------------------------
	.section	.text.triton_poi_fused_convolution_43,"ax",@progbits
	.align	128
        .global         triton_poi_fused_convolution_43
        .type           triton_poi_fused_convolution_43,@function
        .size           triton_poi_fused_convolution_43,(.L_x_1 - triton_poi_fused_convolution_43)
        .other          triton_poi_fused_convolution_43,@"STO_CUDA_ENTRY STV_DEFAULT"
triton_poi_fused_convolution_43:
.text.triton_poi_fused_convolution_43:
[----:B------:R-:W-:Y:S01]  /*0000*/  LDC R1, c[0x0][0x28] ;  /* 0x00000a00ff017b82 */ /* 0x000fe20000000800 */
[----:B------:R-:W1:Y:S07]  /*0010*/  S2R R0, SR_TID.X ;  /* 0x0000000000007919 */ /* 0x000e6e0000002100 */
[----:B------:R-:W2:Y:S01]  /*0020*/  LDC.64 R2, c[0x0][0x210] ;  /* 0x00008400ff027b82 */ /* 0x000ea20000000a00 */
[----:B------:R-:W-:Y:S01]  /*0030*/  ULDC.64 UR4, c[0x0][0x208] ;  /* 0x0000820000047ab9 */ /* 0x000fe20000000a00 */
[----:B------:R-:W3:Y:S01]  /*0040*/  S2R R7, SR_CTAID.X ;  /* 0x0000000000077919 */ /* 0x000ee20000002500 */
[----:B-1----:R-:W-:-:S02]  /*0050*/  LOP3.LUT R0, R0, 0x7f, RZ, 0xc0, !PT ;  /* 0x0000007f00007812 */ /* 0x002fc400078ec0ff */
[----:B---3--:R-:W-:-:S03]  /*0060*/  SHF.R.S32.HI R4, RZ, 0x18, R7 ;  /* 0x00000018ff047819 */ /* 0x008fc60000011407 */
[----:B------:R-:W-:Y:S01]  /*0070*/  IMAD R7, R7, 0x80, R0 ;  /* 0x0000008007077824 */ /* 0x000fe200078e0200 */
[----:B------:R-:W-:-:S03]  /*0080*/  SGXT R0, R4, 0x1 ;  /* 0x000000010400781a */ /* 0x000fc60000000200 */
[----:B--2---:R-:W-:Y:S01]  /*0090*/  IMAD.WIDE R2, R7, 0x4, R2 ;  /* 0x0000000407027825 */ /* 0x004fe200078e0202 */
[----:B------:R-:W1:Y:S01]  /*00a0*/  LDC.64 R4, c[0x0][0x218] ;  /* 0x00008600ff047b82 */ /* 0x000e620000000a00 */
[----:B------:R-:W-:-:S04]  /*00b0*/  LEA.HI R0, R0, R7, RZ, 0x8 ;  /* 0x0000000700007211 */ /* 0x000fc800078f40ff */
[----:B------:R-:W-:-:S04]  /*00c0*/  SHF.R.S32.HI R0, RZ, 0x8, R0 ;  /* 0x00000008ff007819 */ /* 0x000fc80000011400 */
[----:B------:R-:W-:-:S04]  /*00d0*/  LEA.HI R6, R0, R0, RZ, 0x2 ;  /* 0x0000000000067211 */ /* 0x000fc800078f10ff */
[----:B------:R-:W-:-:S05]  /*00e0*/  LOP3.LUT R9, R6, 0xfffffffc, RZ, 0xc0, !PT ;  /* 0xfffffffc06097812 */ /* 0x000fca00078ec0ff */
[----:B------:R-:W-:Y:S02]  /*00f0*/  IMAD.IADD R9, R0, 0x1, -R9 ;  /* 0x0000000100097824 */ /* 0x000fe400078e0a09 */
[----:B------:R-:W2:Y:S02]  /*0100*/  LDG.E R0, desc[UR4][R2.64] ;  /* 0x0000000402007981 */ /* 0x000ea4000c1e1900 */
[----:B-1----:R-:W-:-:S06]  /*0110*/  IMAD.WIDE R4, R9, 0x4, R4 ;  /* 0x0000000409047825 */ /* 0x002fcc00078e0204 */
[----:B------:R-:W2:Y:S02]  /*0120*/  LDG.E.EL R5, desc[UR4][R4.64] ;  /* 0x0000000404057981 */ /* 0x000ea4000c2e1900 */
[----:B--2---:R-:W-:-:S05]  /*0130*/  FADD R7, R0, R5 ;  /* 0x0000000500077221 */ /* 0x004fca0000000000 */
[----:B------:R-:W-:Y:S01]  /*0140*/  STG.E desc[UR4][R2.64], R7 ;  /* 0x0000000702007986 */ /* 0x000fe2000c101904 */
[----:B------:R-:W-:Y:S05]  /*0150*/  EXIT ;  /* 0x000000000000794d */ /* 0x000fea0003800000 */
.L_x_0:
[----:B------:R-:W-:-:S00]  /*0160*/  BRA `(.L_x_0) ;  /* 0xfffffffc00fc7947 */ /* 0x000fc0000383ffff */
[----:B------:R-:W-:-:S00]  /*0170*/  NOP ;  /* 0x0000000000007918 */ /* 0x000fc00000000000 */
        /* <DEDUP_REMOVED lines=8> */
.L_x_1:


//--------------------- .nv.constant0.triton_poi_fused_convolution_43 --------------------------
	.section	.nv.constant0.triton_poi_fused_convolution_43,"a",@progbits
	.sectionflags	@""
	.align	4
.nv.constant0.triton_poi_fused_convolution_43:
	.zero		548
